	.headerflags	@"EF_CUDA_TEXMODE_UNIFIED EF_CUDA_64BIT_ADDRESS EF_CUDA_ACCELERATORS EF_CUDA_SM90 EF_CUDA_VIRTUAL_SM(EF_CUDA_SM90)"
	.elftype	@"ET_EXEC"


//--------------------- .nv.info                  --------------------------
	.section	.nv.info,"",@"SHT_CUDA_INFO"
	.align	4


	//----- nvinfo : EIATTR_REGCOUNT
	.align		4
        /*0000*/ 	.byte	0x04, 0x2f
        /*0002*/ 	.short	(.L_1 - .L_0)
	.align		4
.L_0:
        /*0004*/ 	.word	index@(triton_poi_fused_mul_sigmoid_21)
        /*0008*/ 	.word	0x0000000e


	//----- nvinfo : EIATTR_MIN_STACK_SIZE
	.align		4
.L_1:
        /*000c*/ 	.byte	0x04, 0x12
        /*000e*/ 	.short	(.L_3 - .L_2)
	.align		4
.L_2:
        /*0010*/ 	.word	index@(triton_poi_fused_mul_sigmoid_21)
        /*0014*/ 	.word	0x00000000


	//----- nvinfo : EIATTR_FRAME_SIZE
	.align		4
.L_3:
        /*0018*/ 	.byte	0x04, 0x11
        /*001a*/ 	.short	(.L_5 - .L_4)
	.align		4
.L_4:
        /*001c*/ 	.word	index@(triton_poi_fused_mul_sigmoid_21)
        /*0020*/ 	.word	0x00000000


	//----- nvinfo : EIATTR_MIN_STACK_SIZE
	.align		4
.L_5:
        /*0024*/ 	.byte	0x04, 0x12
        /*0026*/ 	.short	(.L_7 - .L_6)
	.align		4
.L_6:
        /*0028*/ 	.word	index@(triton_poi_fused_mul_sigmoid_21)
        /*002c*/ 	.word	0x00000000
.L_7:


//--------------------- .nv.info.triton_poi_fused_mul_sigmoid_21 --------------------------
	.section	.nv.info.triton_poi_fused_mul_sigmoid_21,"",@"SHT_CUDA_INFO"
	.sectionflags	@""
	.align	4


	//----- nvinfo : EIATTR_CUDA_API_VERSION
	.align		4
        /*0000*/ 	.byte	0x04, 0x37
        /*0002*/ 	.short	(.L_9 - .L_8)
.L_8:
        /*0004*/ 	.word	0x0000007c


	//----- nvinfo : EIATTR_KPARAM_INFO
	.align		4
.L_9:
        /*0008*/ 	.byte	0x04, 0x17
        /*000a*/ 	.short	(.L_11 - .L_10)
.L_10:
        /*000c*/ 	.word	0x00000000
        /*0010*/ 	.short	0x0002
        /*0012*/ 	.short	0x0010
        /*0014*/ 	.byte	0x00, 0xf0, 0x11, 0x00


	//----- nvinfo : EIATTR_KPARAM_INFO
	.align		4
.L_11:
        /*0018*/ 	.byte	0x04, 0x17
        /*001a*/ 	.short	(.L_13 - .L_12)
.L_12:
        /*001c*/ 	.word	0x00000000
        /*0020*/ 	.short	0x0001
        /*0022*/ 	.short	0x0008
        /*0024*/ 	.byte	0x00, 0xf4, 0x21, 0x00


	//----- nvinfo : EIATTR_KPARAM_INFO
	.align		4
.L_13:
        /*0028*/ 	.byte	0x04, 0x17
        /*002a*/ 	.short	(.L_15 - .L_14)
.L_14:
        /*002c*/ 	.word	0x00000000
        /*0030*/ 	.short	0x0000
        /*0032*/ 	.short	0x0000
        /*0034*/ 	.byte	0x00, 0xf4, 0x21, 0x00


	//----- nvinfo : EIATTR_SPARSE_MMA_MASK
	.align		4
.L_15:
        /*0038*/ 	.byte	0x03, 0x50
        /*003a*/ 	.short	0x0000


	//----- nvinfo : EIATTR_MAXREG_COUNT
	.align		4
        /*003c*/ 	.byte	0x03, 0x1b
        /*003e*/ 	.short	0x00ff


	//----- nvinfo : EIATTR_EXIT_INSTR_OFFSETS
	.align		4
        /*0040*/ 	.byte	0x04, 0x1c
        /*0042*/ 	.short	(.L_17 - .L_16)


	//   ....[0]....
.L_16:
        /*0044*/ 	.word	0x00000290


	//   ....[1]....
        /*0048*/ 	.word	0x000002b0


	//----- nvinfo : EIATTR_REQNTID
	.align		4
.L_17:
        /*004c*/ 	.byte	0x04, 0x10
        /*004e*/ 	.short	(.L_19 - .L_18)
.L_18:
        /*0050*/ 	.word	0x00000080
        /*0054*/ 	.word	0x00000001
        /*0058*/ 	.word	0x00000001


	//----- nvinfo : EIATTR_CBANK_PARAM_SIZE
	.align		4
.L_19:
        /*005c*/ 	.byte	0x03, 0x19
        /*005e*/ 	.short	0x0014


	//----- nvinfo : EIATTR_PARAM_CBANK
	.align		4
        /*0060*/ 	.byte	0x04, 0x0a
        /*0062*/ 	.short	(.L_21 - .L_20)
	.align		4
.L_20:
        /*0064*/ 	.word	index@(.nv.constant0.triton_poi_fused_mul_sigmoid_21)
        /*0068*/ 	.short	0x0210
        /*006a*/ 	.short	0x0014


	//----- nvinfo : EIATTR_SW_WAR
	.align		4
.L_21:
        /*006c*/ 	.byte	0x04, 0x36
        /*006e*/ 	.short	(.L_23 - .L_22)
.L_22:
        /*0070*/ 	.word	0x00000008
.L_23:


//--------------------- .nv.callgraph             --------------------------
	.section	.nv.callgraph,"",@"SHT_CUDA_CALLGRAPH"
	.align	4
	.sectionentsize	8
	.align		4
        /*0000*/ 	.word	0x00000000
	.align		4
        /*0004*/ 	.word	0xffffffff
	.align		4
        /*0008*/ 	.word	0x00000000
	.align		4
        /*000c*/ 	.word	0xfffffffe
	.align		4
        /*0010*/ 	.word	0x00000000
	.align		4
        /*0014*/ 	.word	0xfffffffd
	.align		4
        /*0018*/ 	.word	0x00000000
	.align		4
        /*001c*/ 	.word	0xfffffffc


//--------------------- .text.triton_poi_fused_mul_sigmoid_21 --------------------------
	.section	.text.triton_poi_fused_mul_sigmoid_21,"ax",@progbits
	.align	128
        .global         triton_poi_fused_mul_sigmoid_21
        .type           triton_poi_fused_mul_sigmoid_21,@function
        .size           triton_poi_fused_mul_sigmoid_21,(.L_x_1 - triton_poi_fused_mul_sigmoid_21)
        .other          triton_poi_fused_mul_sigmoid_21,@"STO_CUDA_ENTRY STV_DEFAULT"
triton_poi_fused_mul_sigmoid_21:
.text.triton_poi_fused_mul_sigmoid_21:
[----:B------:R-:W0:Y:S02]  /*0000*/  LDC R1, c[0x0][0x28] ;  /* 0x00000a00ff017b82 */ /* 0x000e240000000800 */
[----:B------:R-:W1:Y:S01]  /*0010*/  S2R R0, SR_TID.X ;  /* 0x0000000000007919 */ /* 0x000e620000002100 */
[----:B------:R-:W2:Y:S01]  /*0020*/  LDC.64 R4, c[0x0][0x210] ;  /* 0x00008400ff047b82 */ /* 0x000ea20000000a00 */
[----:B------:R-:W-:Y:S01]  /*0030*/  CS2R R2, SRZ ;  /* 0x0000000000027805 */ /* 0x000fe2000001ff00 */
[----:B------:R-:W-:Y:S01]  /*0040*/  ULDC.64 UR4, c[0x0][0x208] ;  /* 0x0000820000047ab9 */ /* 0x000fe20000000a00 */
[----:B------:R-:W3:Y:S01]  /*0050*/  S2R R7, SR_CTAID.X ;  /* 0x0000000000077919 */ /* 0x000ee20000002500 */
[----:B-1----:R-:W-:-:S04]  /*0060*/  SHF.L.U32 R0, R0, 0x1, RZ ;  /* 0x0000000100007819 */ /* 0x002fc800000006ff */
[----:B------:R-:W-:-:S04]  /*0070*/  LOP3.LUT R0, R0, 0xfe, RZ, 0xc0, !PT ;  /* 0x000000fe00007812 */ /* 0x000fc800078ec0ff */
[----:B---3--:R-:W-:-:S04]  /*0080*/  LEA R7, R7, R0, 0x8 ;  /* 0x0000000007077211 */ /* 0x008fc800078e40ff */
[C---:B------:R-:W-:Y:S01]  /*0090*/  ISETP.GE.AND P0, PT, R7.reuse, 0x4040, PT ;  /* 0x000040400700780c */ /* 0x040fe20003f06270 */
[----:B--2---:R-:W-:-:S12]  /*00a0*/  IMAD.WIDE R4, R7, 0x4, R4 ;  /* 0x0000000407047825 */ /* 0x004fd800078e0204 */
[----:B------:R1:W2:Y:S02]  /*00b0*/  @!P0 LDG.E.64 R2, desc[UR4][R4.64] ;  /* 0x0000000404028981 */ /* 0x0002a4000c1e1b00 */
[----:B-1----:R-:W1:Y:S02]  /*00c0*/  LDC.64 R4, c[0x0][0x218] ;  /* 0x00008600ff047b82 */ /* 0x002e640000000a00 */
[----:B-1----:R-:W-:-:S04]  /*00d0*/  IMAD.WIDE R4, R7, 0x4, R4 ;  /* 0x0000000407047825 */ /* 0x002fc800078e0204 */
[----:B--2---:R-:W-:-:S04]  /*00e0*/  FFMA R0, R2, -1.7020000219345092773, RZ ;  /* 0xbfd9db2302007823 */ /* 0x004fc800000000ff */
[----:B------:R-:W-:Y:S01]  /*00f0*/  FMUL R6, R0, 1.4426950216293334961 ;  /* 0x3fb8aa3b00067820 */ /* 0x000fe20000400000 */
[----:B------:R-:W-:-:S04]  /*0100*/  FFMA R0, R3, -1.7020000219345092773, RZ ;  /* 0xbfd9db2303007823 */ /* 0x000fc800000000ff */
[----:B------:R-:W-:Y:S01]  /*0110*/  FMUL R8, R0, 1.4426950216293334961 ;  /* 0x3fb8aa3b00087820 */ /* 0x000fe20000400000 */
[----:B------:R-:W-:-:S04]  /*0120*/  FSETP.GEU.AND P1, PT, R6, -126, PT ;  /* 0xc2fc00000600780b */ /* 0x000fc80003f2e000 */
[----:B------:R-:W-:-:S09]  /*0130*/  FSETP.GEU.AND P2, PT, R8, -126, PT ;  /* 0xc2fc00000800780b */ /* 0x000fd20003f4e000 */
[----:B------:R-:W-:-:S04]  /*0140*/  @!P1 FMUL R6, R6, 0.5 ;  /* 0x3f00000006069820 */ /* 0x000fc80000400000 */
[----:B------:R-:W-:Y:S01]  /*0150*/  @!P2 FMUL R8, R8, 0.5 ;  /* 0x3f0000000808a820 */ /* 0x000fe20000400000 */
[----:B------:R1:W2:Y:S08]  /*0160*/  MUFU.EX2 R0, R6 ;  /* 0x0000000600007308 */ /* 0x0002b00000000800 */
[----:B------:R-:W3:Y:S01]  /*0170*/  MUFU.EX2 R9, R8 ;  /* 0x0000000800097308 */ /* 0x000ee20000000800 */
[----:B-1----:R-:W-:Y:S01]  /*0180*/  HFMA2.MMA R6, -RZ, RZ, 1.625, 0 ;  /* 0x3e800000ff067435 */ /* 0x002fe200000001ff */
[----:B--2---:R-:W-:-:S04]  /*0190*/  @!P1 FMUL R0, R0, R0 ;  /* 0x0000000000009220 */ /* 0x004fc80000400000 */
[----:B------:R-:W-:Y:S01]  /*01a0*/  FADD R0, R0, 1 ;  /* 0x3f80000000007421 */ /* 0x000fe20000000000 */
[----:B---3--:R-:W-:-:S04]  /*01b0*/  @!P2 FMUL R9, R9, R9 ;  /* 0x000000090909a220 */ /* 0x008fc80000400000 */
[----:B------:R-:W-:Y:S01]  /*01c0*/  FSETP.GT.AND P1, PT, R0, 8.50705917302346158658e+37, PT ;  /* 0x7e8000000000780b */ /* 0x000fe20003f24000 */
[----:B------:R-:W-:-:S03]  /*01d0*/  FADD R9, R9, 1 ;  /* 0x3f80000009097421 */ /* 0x000fc60000000000 */
[----:B------:R-:W-:Y:S02]  /*01e0*/  FSEL R11, R6, 1, P1 ;  /* 0x3f800000060b7808 */ /* 0x000fe40000800000 */
[----:B------:R-:W-:-:S04]  /*01f0*/  FSETP.GT.AND P2, PT, R9, 8.50705917302346158658e+37, PT ;  /* 0x7e8000000900780b */ /* 0x000fc80003f44000 */
[----:B------:R-:W-:-:S03]  /*0200*/  FSEL R6, R6, 1, P2 ;  /* 0x3f80000006067808 */ /* 0x000fc60001000000 */
[----:B------:R-:W-:-:S06]  /*0210*/  @P1 FMUL R0, R0, 0.25 ;  /* 0x3e80000000001820 */ /* 0x000fcc0000400000 */
[----:B------:R-:W1:Y:S01]  /*0220*/  MUFU.RCP R0, R0 ;  /* 0x0000000000007308 */ /* 0x000e620000001000 */
[----:B------:R-:W-:-:S07]  /*0230*/  @P2 FMUL R9, R9, 0.25 ;  /* 0x3e80000009092820 */ /* 0x000fce0000400000 */
[----:B------:R-:W2:Y:S01]  /*0240*/  MUFU.RCP R9, R9 ;  /* 0x0000000900097308 */ /* 0x000ea20000001000 */
[----:B-1----:R-:W-:-:S04]  /*0250*/  FMUL R11, R0, R11 ;  /* 0x0000000b000b7220 */ /* 0x002fc80000400000 */
[----:B------:R-:W-:Y:S01]  /*0260*/  FMUL R2, R11, R2 ;  /* 0x000000020b027220 */ /* 0x000fe20000400000 */
[----:B--2---:R-:W-:-:S04]  /*0270*/  FMUL R6, R9, R6 ;  /* 0x0000000609067220 */ /* 0x004fc80000400000 */
[----:B------:R-:W-:Y:S01]  /*0280*/  FMUL R3, R6, R3 ;  /* 0x0000000306037220 */ /* 0x000fe20000400000 */
[----:B------:R-:W-:Y:S06]  /*0290*/  @P0 EXIT ;  /* 0x000000000000094d */ /* 0x000fec0003800000 */
[----:B------:R-:W-:Y:S01]  /*02a0*/  STG.E.64 desc[UR4][R4.64], R2 ;  /* 0x0000000204007986 */ /* 0x000fe2000c101b04 */
[----:B------:R-:W-:Y:S05]  /*02b0*/  EXIT ;  /* 0x000000000000794d */ /* 0x000fea0003800000 */
.L_x_0:
[----:B------:R-:W-:-:S00]  /*02c0*/  BRA `(.L_x_0) ;  /* 0xfffffffc00fc7947 */ /* 0x000fc0000383ffff */
[----:B------:R-:W-:-:S00]  /*02d0*/  NOP ;  /* 0x0000000000007918 */ /* 0x000fc00000000000 */
        /* <DEDUP_REMOVED lines=10> */
.L_x_1:


//--------------------- .nv.constant0.triton_poi_fused_mul_sigmoid_21 --------------------------
	.section	.nv.constant0.triton_poi_fused_mul_sigmoid_21,"a",@progbits
	.sectionflags	@""
	.align	4
.nv.constant0.triton_poi_fused_mul_sigmoid_21:
	.zero		548
